//
// Generated by NVIDIA NVVM Compiler
//
// Compiler Build ID: CL-36424714
// Cuda compilation tools, release 13.0, V13.0.88
// Based on NVVM 20.0.0
//

.version 9.0
.target sm_100
.address_size 64

	// .globl	_Z14illegal_accessPi

.visible .entry _Z14illegal_accessPi(
	.param .u64 .ptr .align 1 _Z14illegal_accessPi_param_0
)
{



}
	// .globl	_Z10oob_kernelPii
.visible .entry _Z10oob_kernelPii(
	.param .u64 .ptr .align 1 _Z10oob_kernelPii_param_0,
	.param .u32 _Z10oob_kernelPii_param_1
)
{
	.reg .b32 	%r<5>;
	.reg .b64 	%rd<5>;

	ld.param.u64 	%rd1, [_Z10oob_kernelPii_param_0];
	cvta.to.global.u64 	%rd2, %rd1;
	mov.u32 	%r1, %ctaid.x;
	mov.u32 	%r2, %ntid.x;
	mov.u32 	%r3, %tid.x;
	mad.lo.s32 	%r4, %r1, %r2, %r3;
	mul.wide.s32 	%rd3, %r4, 4;
	add.s64 	%rd4, %rd2, %rd3;
	st.global.u32 	[%rd4+40000], %r4;
	ret;

}


// ===== COMPILED SASS (sm_100) =====

	.target	sm_100

	.elftype	@"ET_EXEC"


//--------------------- .note.nv.tkinfo           --------------------------
	.section	.note.nv.tkinfo,"",@"SHT_NOTE"
	.sectionflags	@"SHF_NOTE_NV_TKINFO"
	.tkinfo
        /*0018*/ 	.word	0x00000002
        /*0030*/ 	.string	""
        /*0030*/ 	.string	"ptxas"
        /*0030*/ 	.string	"Cuda compilation tools, release 13.0, V13.0.88"
        /*0030*/ 	.string	"Build cuda_13.0.r13.0/compiler.36424714_0"
        /*0030*/ 	.string	"-arch sm_100 -m 64 "



//--------------------- .note.nv.cuinfo           --------------------------
	.section	.note.nv.cuinfo,"",@"SHT_NOTE"
	.sectionflags	@"SHF_NOTE_NV_CUINFO"
        /*0018*/ 	.short	0x0002
        /*001a*/ 	.short	0x0064
        /*001c*/ 	.short	0x0082
	.zero		2


//--------------------- .nv.info                  --------------------------
	.section	.nv.info,"",@"SHT_CUDA_INFO"
	.align	4


	//----- nvinfo : EIATTR_REGCOUNT
	.align		4
        /*0000*/ 	.byte	0x04, 0x2f
        /*0002*/ 	.short	(.L_1 - .L_0)
	.align		4
.L_0:
        /*0004*/ 	.word	index@(_Z14illegal_accessPi)
        /*0008*/ 	.word	0x00000004


	//----- nvinfo : EIATTR_FRAME_SIZE
	.align		4
.L_1:
        /*000c*/ 	.byte	0x04, 0x11
        /*000e*/ 	.short	(.L_3 - .L_2)
	.align		4
.L_2:
        /*0010*/ 	.word	index@(_Z14illegal_accessPi)
        /*0014*/ 	.word	0x00000000


	//----- nvinfo : EIATTR_REGCOUNT
	.align		4
.L_3:
        /*0018*/ 	.byte	0x04, 0x2f
        /*001a*/ 	.short	(.L_5 - .L_4)
	.align		4
.L_4:
        /*001c*/ 	.word	index@(_Z10oob_kernelPii)
        /*0020*/ 	.word	0x00000008


	//----- nvinfo : EIATTR_FRAME_SIZE
	.align		4
.L_5:
        /*0024*/ 	.byte	0x04, 0x11
        /*0026*/ 	.short	(.L_7 - .L_6)
	.align		4
.L_6:
        /*0028*/ 	.word	index@(_Z10oob_kernelPii)
        /*002c*/ 	.word	0x00000000


	//----- nvinfo : EIATTR_MIN_STACK_SIZE
	.align		4
.L_7:
        /*0030*/ 	.byte	0x04, 0x12
        /*0032*/ 	.short	(.L_9 - .L_8)
	.align		4
.L_8:
        /*0034*/ 	.word	index@(_Z10oob_kernelPii)
        /*0038*/ 	.word	0x00000000


	//----- nvinfo : EIATTR_MIN_STACK_SIZE
	.align		4
.L_9:
        /*003c*/ 	.byte	0x04, 0x12
        /*003e*/ 	.short	(.L_11 - .L_10)
	.align		4
.L_10:
        /*0040*/ 	.word	index@(_Z14illegal_accessPi)
        /*0044*/ 	.word	0x00000000
.L_11:


//--------------------- .nv.compat                --------------------------
	.section	.nv.compat,"",@"SHT_CUDA_COMPAT_INFO"
	.align	4
        /*0000*/ 	.byte	0x02, 0x09, 0x00, 0x00, 0x02, 0x02, 0x01, 0x00, 0x02, 0x05, 0x05, 0x00, 0x03, 0x07, 0x01, 0x01
        /*0010*/ 	.byte	0x02, 0x03, 0x00, 0x00, 0x02, 0x06, 0x01, 0x00, 0x04, 0x0b, 0x08, 0x00, 0x09, 0x00, 0x00, 0x00
        /*0020*/ 	.byte	0x00, 0x00, 0x00, 0x00


//--------------------- .nv.info._Z10oob_kernelPii --------------------------
	.section	.nv.info._Z10oob_kernelPii,"",@"SHT_CUDA_INFO"
	.sectionflags	@""
	.align	4


	//----- nvinfo : EIATTR_CUDA_API_VERSION
	.align		4
        /*0000*/ 	.byte	0x04, 0x37
        /*0002*/ 	.short	(.L_13 - .L_12)
.L_12:
        /*0004*/ 	.word	0x00000082


	//----- nvinfo : EIATTR_KPARAM_INFO
	.align		4
.L_13:
        /*0008*/ 	.byte	0x04, 0x17
        /*000a*/ 	.short	(.L_15 - .L_14)
.L_14:
        /*000c*/ 	.word	0x00000000
        /*0010*/ 	.short	0x0001
        /*0012*/ 	.short	0x0008
        /*0014*/ 	.byte	0x00, 0xf0, 0x11, 0x00


	//----- nvinfo : EIATTR_KPARAM_INFO
	.align		4
.L_15:
        /*0018*/ 	.byte	0x04, 0x17
        /*001a*/ 	.short	(.L_17 - .L_16)
.L_16:
        /*001c*/ 	.word	0x00000000
        /*0020*/ 	.short	0x0000
        /*0022*/ 	.short	0x0000
        /*0024*/ 	.byte	0x00, 0xf5, 0x21, 0x00


	//----- nvinfo : EIATTR_SPARSE_MMA_MASK
	.align		4
.L_17:
        /*0028*/ 	.byte	0x03, 0x50
        /*002a*/ 	.short	0x0000


	//----- nvinfo : EIATTR_MAXREG_COUNT
	.align		4
        /*002c*/ 	.byte	0x03, 0x1b
        /*002e*/ 	.short	0x00ff


	//----- nvinfo : EIATTR_MERCURY_ISA_VERSION
	.align		4
        /*0030*/ 	.byte	0x03, 0x5f
        /*0032*/ 	.short	0x0101


	//----- nvinfo : EIATTR_VRC_CTA_INIT_COUNT
	.align		4
        /*0034*/ 	.byte	0x02, 0x4a
	.zero		1
	.zero		1


	//----- nvinfo : EIATTR_EXIT_INSTR_OFFSETS
	.align		4
        /*0038*/ 	.byte	0x04, 0x1c
        /*003a*/ 	.short	(.L_19 - .L_18)


	//   ....[0]....
.L_18:
        /*003c*/ 	.word	0x00000090


	//----- nvinfo : EIATTR_CBANK_PARAM_SIZE
	.align		4
.L_19:
        /*0040*/ 	.byte	0x03, 0x19
        /*0042*/ 	.short	0x000c


	//----- nvinfo : EIATTR_PARAM_CBANK
	.align		4
        /*0044*/ 	.byte	0x04, 0x0a
        /*0046*/ 	.short	(.L_21 - .L_20)
	.align		4
.L_20:
        /*0048*/ 	.word	index@(.nv.constant0._Z10oob_kernelPii)
        /*004c*/ 	.short	0x0380
        /*004e*/ 	.short	0x000c


	//----- nvinfo : EIATTR_SW_WAR
	.align		4
.L_21:
        /*0050*/ 	.byte	0x04, 0x36
        /*0052*/ 	.short	(.L_23 - .L_22)
.L_22:
        /*0054*/ 	.word	0x00000008
.L_23:


//--------------------- .nv.info._Z14illegal_accessPi --------------------------
	.section	.nv.info._Z14illegal_accessPi,"",@"SHT_CUDA_INFO"
	.sectionflags	@""
	.align	4


	//----- nvinfo : EIATTR_CUDA_API_VERSION
	.align		4
        /*0000*/ 	.byte	0x04, 0x37
        /*0002*/ 	.short	(.L_25 - .L_24)
.L_24:
        /*0004*/ 	.word	0x00000082


	//----- nvinfo : EIATTR_KPARAM_INFO
	.align		4
.L_25:
        /*0008*/ 	.byte	0x04, 0x17
        /*000a*/ 	.short	(.L_27 - .L_26)
.L_26:
        /*000c*/ 	.word	0x00000000
        /*0010*/ 	.short	0x0000
        /*0012*/ 	.short	0x0000
        /*0014*/ 	.byte	0x00, 0xf5, 0x21, 0x00


	//----- nvinfo : EIATTR_SPARSE_MMA_MASK
	.align		4
.L_27:
        /*0018*/ 	.byte	0x03, 0x50
        /*001a*/ 	.short	0x0000


	//----- nvinfo : EIATTR_MAXREG_COUNT
	.align		4
        /*001c*/ 	.byte	0x03, 0x1b
        /*001e*/ 	.short	0x00ff


	//----- nvinfo : EIATTR_MERCURY_ISA_VERSION
	.align		4
        /*0020*/ 	.byte	0x03, 0x5f
        /*0022*/ 	.short	0x0101


	//----- nvinfo : EIATTR_VRC_CTA_INIT_COUNT
	.align		4
        /*0024*/ 	.byte	0x02, 0x4a
	.zero		1
	.zero		1


	//----- nvinfo : EIATTR_EXIT_INSTR_OFFSETS
	.align		4
        /*0028*/ 	.byte	0x04, 0x1c
        /*002a*/ 	.short	(.L_29 - .L_28)


	//   ....[0]....
.L_28:
        /*002c*/ 	.word	0x00000010


	//----- nvinfo : EIATTR_CBANK_PARAM_SIZE
	.align		4
.L_29:
        /*0030*/ 	.byte	0x03, 0x19
        /*0032*/ 	.short	0x0008


	//----- nvinfo : EIATTR_PARAM_CBANK
	.align		4
        /*0034*/ 	.byte	0x04, 0x0a
        /*0036*/ 	.short	(.L_31 - .L_30)
	.align		4
.L_30:
        /*0038*/ 	.word	index@(.nv.constant0._Z14illegal_accessPi)
        /*003c*/ 	.short	0x0380
        /*003e*/ 	.short	0x0008


	//----- nvinfo : EIATTR_SW_WAR
	.align		4
.L_31:
        /*0040*/ 	.byte	0x04, 0x36
        /*0042*/ 	.short	(.L_33 - .L_32)
.L_32:
        /*0044*/ 	.word	0x00000008
.L_33:


//--------------------- .nv.callgraph             --------------------------
	.section	.nv.callgraph,"",@"SHT_CUDA_CALLGRAPH"
	.align	4
	.sectionentsize	8
	.align		4
        /*0000*/ 	.word	0x00000000
	.align		4
        /*0004*/ 	.word	0xffffffff
	.align		4
        /*0008*/ 	.word	0x00000000
	.align		4
        /*000c*/ 	.word	0xfffffffe
	.align		4
        /*0010*/ 	.word	0x00000000
	.align		4
        /*0014*/ 	.word	0xfffffffd
	.align		4
        /*0018*/ 	.word	0x00000000
	.align		4
        /*001c*/ 	.word	0xfffffffc


//--------------------- .text._Z10oob_kernelPii   --------------------------
	.section	.text._Z10oob_kernelPii,"ax",@progbits
	.align	128
        .global         _Z10oob_kernelPii
        .type           _Z10oob_kernelPii,@function
        .size           _Z10oob_kernelPii,(.L_x_2 - _Z10oob_kernelPii)
        .other          _Z10oob_kernelPii,@"STO_CUDA_ENTRY STV_DEFAULT"
_Z10oob_kernelPii:
.text._Z10oob_kernelPii:
[----:B------:R-:W-:Y:S01]  /*0000*/  LDC R1, c[0x0][0x37c] ;  /* 0x0000df00ff017b82 */ /* 0x000fe20000000800 */
[----:B------:R-:W0:Y:S07]  /*0010*/  S2R R0, SR_TID.X ;  /* 0x0000000000007919 */ /* 0x000e2e0000002100 */
[----:B------:R-:W0:Y:S01]  /*0020*/  S2UR UR6, SR_CTAID.X ;  /* 0x00000000000679c3 */ /* 0x000e220000002500 */
[----:B------:R-:W1:Y:S07]  /*0030*/  LDCU.64 UR4, c[0x0][0x358] ;  /* 0x00006b00ff0477ac */ /* 0x000e6e0008000a00 */
[----:B------:R-:W0:Y:S08]  /*0040*/  LDC R5, c[0x0][0x360] ;  /* 0x0000d800ff057b82 */ /* 0x000e300000000800 */
[----:B------:R-:W2:Y:S01]  /*0050*/  LDC.64 R2, c[0x0][0x380] ;  /* 0x0000e000ff027b82 */ /* 0x000ea20000000a00 */
[----:B0-----:R-:W-:-:S04]  /*0060*/  IMAD R5, R5, UR6, R0 ;  /* 0x0000000605057c24 */ /* 0x001fc8000f8e0200 */
[----:B--2---:R-:W-:-:S05]  /*0070*/  IMAD.WIDE R2, R5, 0x4, R2 ;  /* 0x0000000405027825 */ /* 0x004fca00078e0202 */
[----:B-1----:R-:W-:Y:S01]  /*0080*/  STG.E desc[UR4][R2.64+0x9c40], R5 ;  /* 0x009c400502007986 */ /* 0x002fe2000c101904 */
[----:B------:R-:W-:Y:S05]  /*0090*/  EXIT ;  /* 0x000000000000794d */ /* 0x000fea0003800000 */
.L_x_0:
[----:B------:R-:W-:-:S00]  /*00a0*/  BRA `(.L_x_0) ;  /* 0xfffffffc00fc7947 */ /* 0x000fc0000383ffff */
[----:B------:R-:W-:-:S00]  /*00b0*/  NOP ;  /* 0x0000000000007918 */ /* 0x000fc00000000000 */
        /* <DEDUP_REMOVED lines=12> */
.L_x_2:


//--------------------- .text._Z14illegal_accessPi --------------------------
	.section	.text._Z14illegal_accessPi,"ax",@progbits
	.align	128
        .global         _Z14illegal_accessPi
        .type           _Z14illegal_accessPi,@function
        .size           _Z14illegal_accessPi,(.L_x_3 - _Z14illegal_accessPi)
        .other          _Z14illegal_accessPi,@"STO_CUDA_ENTRY STV_DEFAULT"
_Z14illegal_accessPi:
.text._Z14illegal_accessPi:
[----:B------:R-:W-:Y:S01]  /*0000*/  LDC R1, c[0x0][0x37c] ;  /* 0x0000df00ff017b82 */ /* 0x000fe20000000800 */
[----:B------:R-:W-:Y:S05]  /*0010*/  EXIT ;  /* 0x000000000000794d */ /* 0x000fea0003800000 */
.L_x_1:
        /* <DEDUP_REMOVED lines=14> */
.L_x_3:


//--------------------- .nv.shared.reserved.0     --------------------------
	.section	.nv.shared.reserved.0,"aw",@nobits
	.weak		__nv_reservedSMEM_offset_0_alias
	.size		__nv_reservedSMEM_offset_0_alias, 0, 64
	.other		__nv_reservedSMEM_offset_0_alias,@"STO_CUDA_RESERVED_SHARED STV_DEFAULT"
__nv_reservedSMEM_offset_0_alias:
	.zero		0
	.zero		64


//--------------------- .nv.constant0._Z10oob_kernelPii --------------------------
	.section	.nv.constant0._Z10oob_kernelPii,"a",@progbits
	.sectionflags	@""
	.align	4
.nv.constant0._Z10oob_kernelPii:
	.zero		908


//--------------------- .nv.constant0._Z14illegal_accessPi --------------------------
	.section	.nv.constant0._Z14illegal_accessPi,"a",@progbits
	.sectionflags	@""
	.align	4
.nv.constant0._Z14illegal_accessPi:
	.zero		904


//--------------------- SYMBOLS --------------------------

	.type		.nv.reservedSmem.offset0,@object
	.size		.nv.reservedSmem.offset0,0x4
